//
// Generated by NVIDIA NVVM Compiler
//
// Compiler Build ID: CL-36424714
// Cuda compilation tools, release 13.0, V13.0.88
// Based on NVVM 20.0.0
//

.version 9.0
.target sm_100
.address_size 64

	// .globl	_Z17convolutionKernelPKfPfiiii
.const .align 4 .b8 const_kernel[1764];
.extern .shared .align 16 .b8 sh_tile[];

.visible .entry _Z17convolutionKernelPKfPfiiii(
	.param .u64 .ptr .align 1 _Z17convolutionKernelPKfPfiiii_param_0,
	.param .u64 .ptr .align 1 _Z17convolutionKernelPKfPfiiii_param_1,
	.param .u32 _Z17convolutionKernelPKfPfiiii_param_2,
	.param .u32 _Z17convolutionKernelPKfPfiiii_param_3,
	.param .u32 _Z17convolutionKernelPKfPfiiii_param_4,
	.param .u32 _Z17convolutionKernelPKfPfiiii_param_5
)
{
	.reg .pred 	%p<60>;
	.reg .b32 	%r<102>;
	.reg .b32 	%f<99>;
	.reg .b64 	%rd<38>;

	ld.param.u64 	%rd5, [_Z17convolutionKernelPKfPfiiii_param_0];
	ld.param.u32 	%r51, [_Z17convolutionKernelPKfPfiiii_param_2];
	ld.param.u32 	%r52, [_Z17convolutionKernelPKfPfiiii_param_3];
	ld.param.u32 	%r53, [_Z17convolutionKernelPKfPfiiii_param_4];
	ld.param.u32 	%r54, [_Z17convolutionKernelPKfPfiiii_param_5];
	cvta.to.global.u64 	%rd1, %rd5;
	mov.u32 	%r1, %tid.x;
	mov.u32 	%r2, %tid.y;
	shr.s32 	%r55, %r54, 1;
	mov.u32 	%r56, %ctaid.x;
	shl.b32 	%r57, %r56, 5;
	add.s32 	%r3, %r57, %r1;
	mov.u32 	%r58, %ctaid.y;
	shl.b32 	%r4, %r58, 3;
	add.s32 	%r5, %r4, %r2;
	add.s32 	%r6, %r54, 31;
	add.s32 	%r7, %r53, 7;
	sub.s32 	%r8, %r57, %r55;
	setp.ge.s32 	%p5, %r2, %r7;
	@%p5 bra 	$L__BB0_25;
	sub.s32 	%r59, %r54, %r1;
	add.s32 	%r9, %r59, 30;
	and.b32  	%r10, %r9, 96;
	add.s32 	%r11, %r1, %r8;
	setp.gt.s32 	%p6, %r11, -1;
	setp.lt.s32 	%p7, %r11, %r52;
	and.pred  	%p1, %p6, %p7;
	add.s32 	%r60, %r11, 32;
	setp.gt.s32 	%p8, %r60, -1;
	setp.lt.s32 	%p9, %r60, %r52;
	and.pred  	%p2, %p8, %p9;
	add.s32 	%r61, %r11, 64;
	setp.gt.s32 	%p10, %r61, -1;
	setp.lt.s32 	%p11, %r61, %r52;
	and.pred  	%p3, %p10, %p11;
	shr.s32 	%r62, %r53, 1;
	sub.s32 	%r12, %r4, %r62;
	cvt.s64.s32 	%rd16, %r8;
	cvt.u64.u32 	%rd9, %r1;
	add.s64 	%rd11, %rd9, %rd16;
	mov.u32 	%r91, %r2;
$L__BB0_2:
	setp.ge.s32 	%p12, %r1, %r6;
	@%p12 bra 	$L__BB0_24;
	setp.eq.s32 	%p13, %r10, 96;
	add.s32 	%r63, %r91, %r12;
	setp.gt.s32 	%p14, %r63, -1;
	setp.lt.s32 	%p15, %r63, %r51;
	and.pred  	%p4, %p14, %p15;
	mul.lo.s32 	%r14, %r63, %r52;
	mul.lo.s32 	%r15, %r91, %r6;
	mov.u32 	%r92, %r1;
	@%p13 bra 	$L__BB0_13;
	and.pred  	%p16, %p4, %p1;
	mov.f32 	%f82, 0f00000000;
	not.pred 	%p17, %p16;
	@%p17 bra 	$L__BB0_6;
	add.s32 	%r64, %r11, %r14;
	mul.wide.s32 	%rd6, %r64, 4;
	add.s64 	%rd7, %rd1, %rd6;
	ld.global.f32 	%f82, [%rd7];
$L__BB0_6:
	add.s32 	%r92, %r1, 32;
	setp.eq.s32 	%p18, %r10, 0;
	add.s32 	%r65, %r1, %r15;
	shl.b32 	%r66, %r65, 2;
	mov.u32 	%r67, sh_tile;
	add.s32 	%r17, %r67, %r66;
	st.shared.f32 	[%r17], %f82;
	@%p18 bra 	$L__BB0_13;
	and.pred  	%p19, %p4, %p2;
	cvt.s64.s32 	%rd10, %r14;
	add.s64 	%rd12, %rd11, %rd10;
	shl.b64 	%rd13, %rd12, 2;
	add.s64 	%rd2, %rd1, %rd13;
	mov.f32 	%f83, 0f00000000;
	not.pred 	%p20, %p19;
	@%p20 bra 	$L__BB0_9;
	ld.global.f32 	%f83, [%rd2+128];
$L__BB0_9:
	add.s32 	%r92, %r1, 64;
	setp.eq.s32 	%p21, %r10, 32;
	st.shared.f32 	[%r17+128], %f83;
	@%p21 bra 	$L__BB0_13;
	and.pred  	%p22, %p4, %p3;
	mov.f32 	%f84, 0f00000000;
	not.pred 	%p23, %p22;
	@%p23 bra 	$L__BB0_12;
	ld.global.f32 	%f84, [%rd2+256];
$L__BB0_12:
	add.s32 	%r92, %r1, 96;
	st.shared.f32 	[%r17+256], %f84;
$L__BB0_13:
	setp.lt.u32 	%p24, %r9, 96;
	@%p24 bra 	$L__BB0_24;
	cvt.s64.s32 	%rd18, %r14;
$L__BB0_15:
	add.s32 	%r22, %r92, %r8;
	setp.gt.s32 	%p25, %r22, -1;
	setp.lt.s32 	%p26, %r22, %r52;
	and.pred  	%p27, %p25, %p26;
	and.pred  	%p29, %p4, %p27;
	mov.f32 	%f85, 0f00000000;
	not.pred 	%p30, %p29;
	@%p30 bra 	$L__BB0_17;
	add.s32 	%r68, %r22, %r14;
	mul.wide.s32 	%rd14, %r68, 4;
	add.s64 	%rd15, %rd1, %rd14;
	ld.global.f32 	%f85, [%rd15];
$L__BB0_17:
	add.s32 	%r69, %r92, %r15;
	shl.b32 	%r70, %r69, 2;
	mov.u32 	%r71, sh_tile;
	add.s32 	%r23, %r71, %r70;
	st.shared.f32 	[%r23], %f85;
	add.s32 	%r72, %r22, 32;
	setp.gt.s32 	%p31, %r72, -1;
	setp.lt.s32 	%p32, %r72, %r52;
	and.pred  	%p33, %p31, %p32;
	and.pred  	%p34, %p4, %p33;
	cvt.s64.s32 	%rd17, %r92;
	add.s64 	%rd19, %rd17, %rd16;
	add.s64 	%rd20, %rd19, %rd18;
	shl.b64 	%rd21, %rd20, 2;
	add.s64 	%rd3, %rd1, %rd21;
	mov.f32 	%f86, 0f00000000;
	not.pred 	%p35, %p34;
	@%p35 bra 	$L__BB0_19;
	ld.global.f32 	%f86, [%rd3+128];
$L__BB0_19:
	st.shared.f32 	[%r23+128], %f86;
	add.s32 	%r73, %r22, 64;
	setp.gt.s32 	%p36, %r73, -1;
	setp.lt.s32 	%p37, %r73, %r52;
	and.pred  	%p38, %p36, %p37;
	and.pred  	%p39, %p4, %p38;
	mov.f32 	%f87, 0f00000000;
	not.pred 	%p40, %p39;
	@%p40 bra 	$L__BB0_21;
	ld.global.f32 	%f87, [%rd3+256];
$L__BB0_21:
	st.shared.f32 	[%r23+256], %f87;
	add.s32 	%r74, %r22, 96;
	setp.gt.s32 	%p41, %r74, -1;
	setp.lt.s32 	%p42, %r74, %r52;
	and.pred  	%p43, %p41, %p42;
	and.pred  	%p44, %p4, %p43;
	mov.f32 	%f88, 0f00000000;
	not.pred 	%p45, %p44;
	@%p45 bra 	$L__BB0_23;
	ld.global.f32 	%f88, [%rd3+384];
$L__BB0_23:
	st.shared.f32 	[%r23+384], %f88;
	add.s32 	%r92, %r92, 128;
	setp.lt.s32 	%p46, %r92, %r6;
	@%p46 bra 	$L__BB0_15;
$L__BB0_24:
	add.s32 	%r91, %r91, 8;
	setp.lt.s32 	%p47, %r91, %r7;
	@%p47 bra 	$L__BB0_2;
$L__BB0_25:
	bar.sync 	0;
	setp.ge.s32 	%p48, %r5, %r51;
	setp.ge.s32 	%p49, %r3, %r52;
	or.pred  	%p50, %p48, %p49;
	@%p50 bra 	$L__BB0_41;
	mad.lo.s32 	%r26, %r6, %r2, %r1;
	setp.lt.s32 	%p51, %r53, 1;
	mov.f32 	%f97, 0f00000000;
	@%p51 bra 	$L__BB0_40;
	shl.b32 	%r76, %r26, 2;
	mov.u32 	%r77, sh_tile;
	add.s32 	%r95, %r77, %r76;
	and.b32  	%r28, %r53, 7;
	add.s32 	%r29, %r28, -1;
	and.b32  	%r30, %r53, 3;
	and.b32  	%r31, %r53, 2147483640;
	and.b32  	%r32, %r53, 1;
	neg.s32 	%r33, %r31;
	mov.f32 	%f97, 0f00000000;
	mov.b32 	%r94, 0;
	mov.u64 	%rd32, const_kernel;
$L__BB0_28:
	setp.lt.u32 	%p52, %r53, 8;
	mul.lo.s32 	%r36, %r94, %r54;
	mov.b32 	%r100, 0;
	@%p52 bra 	$L__BB0_31;
	add.s32 	%r97, %r95, 16;
	mov.u32 	%r96, %r36;
	mov.u32 	%r98, %r33;
$L__BB0_30:
	.pragma "nounroll";
	mul.wide.s32 	%rd22, %r96, 4;
	add.s64 	%rd24, %rd32, %rd22;
	ld.shared.f32 	%f39, [%r97+-16];
	ld.const.f32 	%f40, [%rd24];
	fma.rn.f32 	%f41, %f39, %f40, %f97;
	ld.shared.f32 	%f42, [%r97+-12];
	ld.const.f32 	%f43, [%rd24+4];
	fma.rn.f32 	%f44, %f42, %f43, %f41;
	ld.shared.f32 	%f45, [%r97+-8];
	ld.const.f32 	%f46, [%rd24+8];
	fma.rn.f32 	%f47, %f45, %f46, %f44;
	ld.shared.f32 	%f48, [%r97+-4];
	ld.const.f32 	%f49, [%rd24+12];
	fma.rn.f32 	%f50, %f48, %f49, %f47;
	ld.shared.f32 	%f51, [%r97];
	ld.const.f32 	%f52, [%rd24+16];
	fma.rn.f32 	%f53, %f51, %f52, %f50;
	ld.shared.f32 	%f54, [%r97+4];
	ld.const.f32 	%f55, [%rd24+20];
	fma.rn.f32 	%f56, %f54, %f55, %f53;
	ld.shared.f32 	%f57, [%r97+8];
	ld.const.f32 	%f58, [%rd24+24];
	fma.rn.f32 	%f59, %f57, %f58, %f56;
	ld.shared.f32 	%f60, [%r97+12];
	ld.const.f32 	%f61, [%rd24+28];
	fma.rn.f32 	%f97, %f60, %f61, %f59;
	add.s32 	%r98, %r98, 8;
	add.s32 	%r97, %r97, 32;
	add.s32 	%r96, %r96, 8;
	setp.ne.s32 	%p53, %r98, 0;
	mov.u32 	%r100, %r31;
	@%p53 bra 	$L__BB0_30;
$L__BB0_31:
	setp.eq.s32 	%p54, %r28, 0;
	@%p54 bra 	$L__BB0_39;
	setp.lt.u32 	%p55, %r29, 3;
	@%p55 bra 	$L__BB0_34;
	shl.b32 	%r79, %r100, 2;
	add.s32 	%r80, %r95, %r79;
	ld.shared.f32 	%f63, [%r80];
	add.s32 	%r81, %r100, %r36;
	mul.wide.s32 	%rd25, %r81, 4;
	add.s64 	%rd27, %rd32, %rd25;
	ld.const.f32 	%f64, [%rd27];
	fma.rn.f32 	%f65, %f63, %f64, %f97;
	ld.shared.f32 	%f66, [%r80+4];
	ld.const.f32 	%f67, [%rd27+4];
	fma.rn.f32 	%f68, %f66, %f67, %f65;
	ld.shared.f32 	%f69, [%r80+8];
	ld.const.f32 	%f70, [%rd27+8];
	fma.rn.f32 	%f71, %f69, %f70, %f68;
	ld.shared.f32 	%f72, [%r80+12];
	ld.const.f32 	%f73, [%rd27+12];
	fma.rn.f32 	%f97, %f72, %f73, %f71;
	add.s32 	%r100, %r100, 4;
$L__BB0_34:
	setp.eq.s32 	%p56, %r30, 0;
	@%p56 bra 	$L__BB0_39;
	setp.eq.s32 	%p57, %r30, 1;
	@%p57 bra 	$L__BB0_37;
	shl.b32 	%r82, %r100, 2;
	add.s32 	%r83, %r95, %r82;
	ld.shared.f32 	%f75, [%r83];
	add.s32 	%r84, %r100, %r36;
	mul.wide.s32 	%rd28, %r84, 4;
	add.s64 	%rd30, %rd32, %rd28;
	ld.const.f32 	%f76, [%rd30];
	fma.rn.f32 	%f77, %f75, %f76, %f97;
	ld.shared.f32 	%f78, [%r83+4];
	ld.const.f32 	%f79, [%rd30+4];
	fma.rn.f32 	%f97, %f78, %f79, %f77;
	add.s32 	%r100, %r100, 2;
$L__BB0_37:
	setp.eq.s32 	%p58, %r32, 0;
	@%p58 bra 	$L__BB0_39;
	shl.b32 	%r85, %r100, 2;
	add.s32 	%r86, %r95, %r85;
	ld.shared.f32 	%f80, [%r86];
	add.s32 	%r87, %r100, %r36;
	mul.wide.s32 	%rd31, %r87, 4;
	add.s64 	%rd33, %rd32, %rd31;
	ld.const.f32 	%f81, [%rd33];
	fma.rn.f32 	%f97, %f80, %f81, %f97;
$L__BB0_39:
	shl.b32 	%r88, %r54, 2;
	add.s32 	%r89, %r95, %r88;
	add.s32 	%r95, %r89, 124;
	add.s32 	%r94, %r94, 1;
	setp.ne.s32 	%p59, %r94, %r53;
	@%p59 bra 	$L__BB0_28;
$L__BB0_40:
	ld.param.u64 	%rd37, [_Z17convolutionKernelPKfPfiiii_param_1];
	mad.lo.s32 	%r90, %r52, %r5, %r3;
	cvta.to.global.u64 	%rd34, %rd37;
	mul.wide.s32 	%rd35, %r90, 4;
	add.s64 	%rd36, %rd34, %rd35;
	st.global.f32 	[%rd36], %f97;
$L__BB0_41:
	ret;

}


// ===== COMPILED SASS (sm_100) =====

	.target	sm_100

	.elftype	@"ET_EXEC"


//--------------------- .note.nv.tkinfo           --------------------------
	.section	.note.nv.tkinfo,"",@"SHT_NOTE"
	.sectionflags	@"SHF_NOTE_NV_TKINFO"
	.tkinfo
        /*0018*/ 	.word	0x00000002
        /*0030*/ 	.string	""
        /*0030*/ 	.string	"ptxas"
        /*0030*/ 	.string	"Cuda compilation tools, release 13.0, V13.0.88"
        /*0030*/ 	.string	"Build cuda_13.0.r13.0/compiler.36424714_0"
        /*0030*/ 	.string	"-arch sm_100 -m 64 "



//--------------------- .note.nv.cuinfo           --------------------------
	.section	.note.nv.cuinfo,"",@"SHT_NOTE"
	.sectionflags	@"SHF_NOTE_NV_CUINFO"
        /*0018*/ 	.short	0x0002
        /*001a*/ 	.short	0x0064
        /*001c*/ 	.short	0x0082
	.zero		2


//--------------------- .nv.info                  --------------------------
	.section	.nv.info,"",@"SHT_CUDA_INFO"
	.align	4


	//----- nvinfo : EIATTR_REGCOUNT
	.align		4
        /*0000*/ 	.byte	0x04, 0x2f
        /*0002*/ 	.short	(.L_2 - .L_1)
	.align		4
.L_1:
        /*0004*/ 	.word	index@(_Z17convolutionKernelPKfPfiiii)
        /*0008*/ 	.word	0x0000001c


	//----- nvinfo : EIATTR_FRAME_SIZE
	.align		4
.L_2:
        /*000c*/ 	.byte	0x04, 0x11
        /*000e*/ 	.short	(.L_4 - .L_3)
	.align		4
.L_3:
        /*0010*/ 	.word	index@(_Z17convolutionKernelPKfPfiiii)
        /*0014*/ 	.word	0x00000000


	//----- nvinfo : EIATTR_MIN_STACK_SIZE
	.align		4
.L_4:
        /*0018*/ 	.byte	0x04, 0x12
        /*001a*/ 	.short	(.L_6 - .L_5)
	.align		4
.L_5:
        /*001c*/ 	.word	index@(_Z17convolutionKernelPKfPfiiii)
        /*0020*/ 	.word	0x00000000
.L_6:


//--------------------- .nv.compat                --------------------------
	.section	.nv.compat,"",@"SHT_CUDA_COMPAT_INFO"
	.align	4
        /*0000*/ 	.byte	0x02, 0x09, 0x00, 0x00, 0x02, 0x02, 0x01, 0x00, 0x02, 0x05, 0x05, 0x00, 0x03, 0x07, 0x01, 0x01
        /*0010*/ 	.byte	0x02, 0x03, 0x00, 0x00, 0x02, 0x06, 0x01, 0x00, 0x04, 0x0b, 0x08, 0x00, 0x09, 0x00, 0x00, 0x00
        /*0020*/ 	.byte	0x00, 0x00, 0x00, 0x00


//--------------------- .nv.info._Z17convolutionKernelPKfPfiiii --------------------------
	.section	.nv.info._Z17convolutionKernelPKfPfiiii,"",@"SHT_CUDA_INFO"
	.sectionflags	@""
	.align	4


	//----- nvinfo : EIATTR_CUDA_API_VERSION
	.align		4
        /*0000*/ 	.byte	0x04, 0x37
        /*0002*/ 	.short	(.L_8 - .L_7)
.L_7:
        /*0004*/ 	.word	0x00000082


	//----- nvinfo : EIATTR_KPARAM_INFO
	.align		4
.L_8:
        /*0008*/ 	.byte	0x04, 0x17
        /*000a*/ 	.short	(.L_10 - .L_9)
.L_9:
        /*000c*/ 	.word	0x00000000
        /*0010*/ 	.short	0x0005
        /*0012*/ 	.short	0x001c
        /*0014*/ 	.byte	0x00, 0xf0, 0x11, 0x00


	//----- nvinfo : EIATTR_KPARAM_INFO
	.align		4
.L_10:
        /*0018*/ 	.byte	0x04, 0x17
        /*001a*/ 	.short	(.L_12 - .L_11)
.L_11:
        /*001c*/ 	.word	0x00000000
        /*0020*/ 	.short	0x0004
        /*0022*/ 	.short	0x0018
        /*0024*/ 	.byte	0x00, 0xf0, 0x11, 0x00


	//----- nvinfo : EIATTR_KPARAM_INFO
	.align		4
.L_12:
        /*0028*/ 	.byte	0x04, 0x17
        /*002a*/ 	.short	(.L_14 - .L_13)
.L_13:
        /*002c*/ 	.word	0x00000000
        /*0030*/ 	.short	0x0003
        /*0032*/ 	.short	0x0014
        /*0034*/ 	.byte	0x00, 0xf0, 0x11, 0x00


	//----- nvinfo : EIATTR_KPARAM_INFO
	.align		4
.L_14:
        /*0038*/ 	.byte	0x04, 0x17
        /*003a*/ 	.short	(.L_16 - .L_15)
.L_15:
        /*003c*/ 	.word	0x00000000
        /*0040*/ 	.short	0x0002
        /*0042*/ 	.short	0x0010
        /*0044*/ 	.byte	0x00, 0xf0, 0x11, 0x00


	//----- nvinfo : EIATTR_KPARAM_INFO
	.align		4
.L_16:
        /*0048*/ 	.byte	0x04, 0x17
        /*004a*/ 	.short	(.L_18 - .L_17)
.L_17:
        /*004c*/ 	.word	0x00000000
        /*0050*/ 	.short	0x0001
        /*0052*/ 	.short	0x0008
        /*0054*/ 	.byte	0x00, 0xf5, 0x21, 0x00


	//----- nvinfo : EIATTR_KPARAM_INFO
	.align		4
.L_18:
        /*0058*/ 	.byte	0x04, 0x17
        /*005a*/ 	.short	(.L_20 - .L_19)
.L_19:
        /*005c*/ 	.word	0x00000000
        /*0060*/ 	.short	0x0000
        /*0062*/ 	.short	0x0000
        /*0064*/ 	.byte	0x00, 0xf5, 0x21, 0x00


	//----- nvinfo : EIATTR_SPARSE_MMA_MASK
	.align		4
.L_20:
        /*0068*/ 	.byte	0x03, 0x50
        /*006a*/ 	.short	0x0000


	//----- nvinfo : EIATTR_MAXREG_COUNT
	.align		4
        /*006c*/ 	.byte	0x03, 0x1b
        /*006e*/ 	.short	0x00ff


	//----- nvinfo : EIATTR_NUM_BARRIERS
	.align		4
        /*0070*/ 	.byte	0x02, 0x4c
        /*0072*/ 	.byte	0x01
	.zero		1


	//----- nvinfo : EIATTR_MERCURY_ISA_VERSION
	.align		4
        /*0074*/ 	.byte	0x03, 0x5f
        /*0076*/ 	.short	0x0101


	//----- nvinfo : EIATTR_VRC_CTA_INIT_COUNT
	.align		4
        /*0078*/ 	.byte	0x02, 0x4a
	.zero		1
	.zero		1


	//----- nvinfo : EIATTR_EXIT_INSTR_OFFSETS
	.align		4
        /*007c*/ 	.byte	0x04, 0x1c
        /*007e*/ 	.short	(.L_22 - .L_21)


	//   ....[0]....
.L_21:
        /*0080*/ 	.word	0x000008f0


	//   ....[1]....
        /*0084*/ 	.word	0x00000fb0


	//----- nvinfo : EIATTR_CRS_STACK_SIZE
	.align		4
.L_22:
        /*0088*/ 	.byte	0x04, 0x1e
        /*008a*/ 	.short	(.L_24 - .L_23)
.L_23:
        /*008c*/ 	.word	0x00000000


	//----- nvinfo : EIATTR_CBANK_PARAM_SIZE
	.align		4
.L_24:
        /*0090*/ 	.byte	0x03, 0x19
        /*0092*/ 	.short	0x0020


	//----- nvinfo : EIATTR_PARAM_CBANK
	.align		4
        /*0094*/ 	.byte	0x04, 0x0a
        /*0096*/ 	.short	(.L_26 - .L_25)
	.align		4
.L_25:
        /*0098*/ 	.word	index@(.nv.constant0._Z17convolutionKernelPKfPfiiii)
        /*009c*/ 	.short	0x0380
        /*009e*/ 	.short	0x0020


	//----- nvinfo : EIATTR_SW_WAR
	.align		4
.L_26:
        /*00a0*/ 	.byte	0x04, 0x36
        /*00a2*/ 	.short	(.L_28 - .L_27)
.L_27:
        /*00a4*/ 	.word	0x00000008
.L_28:


//--------------------- .nv.callgraph             --------------------------
	.section	.nv.callgraph,"",@"SHT_CUDA_CALLGRAPH"
	.align	4
	.sectionentsize	8
	.align		4
        /*0000*/ 	.word	0x00000000
	.align		4
        /*0004*/ 	.word	0xffffffff
	.align		4
        /*0008*/ 	.word	0x00000000
	.align		4
        /*000c*/ 	.word	0xfffffffe
	.align		4
        /*0010*/ 	.word	0x00000000
	.align		4
        /*0014*/ 	.word	0xfffffffd
	.align		4
        /*0018*/ 	.word	0x00000000
	.align		4
        /*001c*/ 	.word	0xfffffffc


//--------------------- .nv.constant3             --------------------------
	.section	.nv.constant3,"a",@progbits
	.align	4
.nv.constant3:
	.type		const_kernel,@object
	.size		const_kernel,(.L_0 - const_kernel)
const_kernel:
	.zero		1764
.L_0:


//--------------------- .text._Z17convolutionKernelPKfPfiiii --------------------------
	.section	.text._Z17convolutionKernelPKfPfiiii,"ax",@progbits
	.align	128
        .global         _Z17convolutionKernelPKfPfiiii
        .type           _Z17convolutionKernelPKfPfiiii,@function
        .size           _Z17convolutionKernelPKfPfiiii,(.L_x_20 - _Z17convolutionKernelPKfPfiiii)
        .other          _Z17convolutionKernelPKfPfiiii,@"STO_CUDA_ENTRY STV_DEFAULT"
_Z17convolutionKernelPKfPfiiii:
.text._Z17convolutionKernelPKfPfiiii:
[----:B------:R-:W-:Y:S01]  /*0000*/  LDC R1, c[0x0][0x37c] ;  /* 0x0000df00ff017b82 */ /* 0x000fe20000000800 */
[----:B------:R-:W0:Y:S07]  /*0010*/  S2R R16, SR_TID.Y ;  /* 0x0000000000107919 */ /* 0x000e2e0000002200 */
[----:B------:R-:W1:Y:S01]  /*0020*/  LDC.64 R2, c[0x0][0x398] ;  /* 0x0000e600ff027b82 */ /* 0x000e620000000a00 */
[----:B------:R-:W2:Y:S01]  /*0030*/  LDCU.64 UR12, c[0x0][0x358] ;  /* 0x00006b00ff0c77ac */ /* 0x000ea20008000a00 */
[----:B------:R-:W-:Y:S01]  /*0040*/  BSSY.RECONVERGENT B2, `(.L_x_0) ;  /* 0x0000086000027945 */ /* 0x000fe20003800200 */
[----:B------:R-:W3:Y:S01]  /*0050*/  S2R R7, SR_CTAID.X ;  /* 0x0000000000077919 */ /* 0x000ee20000002500 */
[----:B------:R-:W4:Y:S01]  /*0060*/  S2R R6, SR_TID.X ;  /* 0x0000000000067919 */ /* 0x000f220000002100 */
[----:B------:R-:W5:Y:S01]  /*0070*/  S2R R4, SR_CTAID.Y ;  /* 0x0000000000047919 */ /* 0x000f620000002600 */
[----:B-1----:R-:W-:Y:S01]  /*0080*/  VIADD R8, R2, 0x7 ;  /* 0x0000000702087836 */ /* 0x002fe20000000000 */
[----:B------:R-:W-:-:S02]  /*0090*/  SHF.R.S32.HI R11, RZ, 0x1, R3 ;  /* 0x00000001ff0b7819 */ /* 0x000fc40000011403 */
[----:B------:R-:W-:Y:S02]  /*00a0*/  IADD3 R9, PT, PT, R3, 0x1f, RZ ;  /* 0x0000001f03097810 */ /* 0x000fe40007ffe0ff */
[----:B0-----:R-:W-:Y:S01]  /*00b0*/  ISETP.GE.AND P0, PT, R16, R8, PT ;  /* 0x000000081000720c */ /* 0x001fe20003f06270 */
[C---:B---3--:R-:W-:Y:S02]  /*00c0*/  IMAD R11, R7.reuse, 0x20, -R11 ;  /* 0x00000020070b7824 */ /* 0x048fe400078e0a0b */
[----:B----4-:R-:W-:Y:S02]  /*00d0*/  IMAD R7, R7, 0x20, R6 ;  /* 0x0000002007077824 */ /* 0x010fe400078e0206 */
[----:B-----5:R-:W-:-:S08]  /*00e0*/  IMAD R0, R4, 0x8, R16 ;  /* 0x0000000804007824 */ /* 0x020fd000078e0210 */
[----:B--2---:R-:W-:Y:S05]  /*00f0*/  @P0 BRA `(.L_x_1) ;  /* 0x0000000400e80947 */ /* 0x004fea0003800000 */
[----:B------:R-:W0:Y:S01]  /*0100*/  LDCU UR4, c[0x0][0x394] ;  /* 0x00007280ff0477ac */ /* 0x000e220008000800 */
[----:B------:R-:W-:Y:S01]  /*0110*/  IMAD.IADD R5, R11, 0x1, R6 ;  /* 0x000000010b057824 */ /* 0x000fe200078e0206 */
[----:B------:R-:W-:Y:S02]  /*0120*/  SHF.R.S32.HI R13, RZ, 0x1, R2 ;  /* 0x00000001ff0d7819 */ /* 0x000fe40000011402 */
[----:B------:R-:W-:Y:S01]  /*0130*/  IADD3 R14, PT, PT, -R6, 0x1e, R3 ;  /* 0x0000001e060e7810 */ /* 0x000fe20007ffe103 */
[C---:B------:R-:W-:Y:S02]  /*0140*/  VIADD R10, R5.reuse, 0x20 ;  /* 0x00000020050a7836 */ /* 0x040fe40000000000 */
[----:B------:R-:W-:Y:S02]  /*0150*/  VIADD R12, R5, 0x40 ;  /* 0x00000040050c7836 */ /* 0x000fe40000000000 */
[----:B------:R-:W-:Y:S01]  /*0160*/  IMAD R13, R4, 0x8, -R13 ;  /* 0x00000008040d7824 */ /* 0x000fe200078e0a0d */
[----:B0-----:R-:W-:-:S02]  /*0170*/  ISETP.GE.AND P1, PT, R10, UR4, PT ;  /* 0x000000040a007c0c */ /* 0x001fc4000bf26270 */
[----:B------:R-:W-:Y:S02]  /*0180*/  ISETP.GE.AND P2, PT, R12, UR4, PT ;  /* 0x000000040c007c0c */ /* 0x000fe4000bf46270 */
[----:B------:R-:W-:Y:S02]  /*0190*/  ISETP.GT.AND P1, PT, R10, -0x1, !P1 ;  /* 0xffffffff0a00780c */ /* 0x000fe40004f24270 */
[----:B------:R-:W-:Y:S02]  /*01a0*/  ISETP.GT.AND P2, PT, R12, -0x1, !P2 ;  /* 0xffffffff0c00780c */ /* 0x000fe40005744270 */
[----:B------:R-:W-:Y:S02]  /*01b0*/  ISETP.GE.AND P0, PT, R5, UR4, PT ;  /* 0x0000000405007c0c */ /* 0x000fe4000bf06270 */
[----:B------:R-:W-:Y:S02]  /*01c0*/  IADD3 R10, P3, PT, R11, R6, RZ ;  /* 0x000000060b0a7210 */ /* 0x000fe40007f7e0ff */
[----:B------:R-:W-:-:S02]  /*01d0*/  SHF.R.S32.HI R12, RZ, 0x1f, R11 ;  /* 0x0000001fff0c7819 */ /* 0x000fc4000001140b */
[----:B------:R-:W-:Y:S02]  /*01e0*/  ISETP.GT.AND P0, PT, R5, -0x1, !P0 ;  /* 0xffffffff0500780c */ /* 0x000fe40004704270 */
[----:B------:R-:W-:-:S11]  /*01f0*/  IADD3.X R15, PT, PT, RZ, R12, RZ, P3, !PT ;  /* 0x0000000cff0f7210 */ /* 0x000fd60001ffe4ff */
.L_x_11:
[----:B------:R-:W-:Y:S01]  /*0200*/  ISETP.GE.AND P3, PT, R6, R9, PT ;  /* 0x000000090600720c */ /* 0x000fe20003f66270 */
[----:B------:R-:W-:-:S12]  /*0210*/  BSSY.RECONVERGENT B1, `(.L_x_2) ;  /* 0x0000065000017945 */ /* 0x000fd80003800200 */
[----:B012---:R-:W-:Y:S05]  /*0220*/  @P3 BRA `(.L_x_3) ;  /* 0x00000004008c3947 */ /* 0x007fea0003800000 */
[----:B------:R-:W0:Y:S01]  /*0230*/  LDCU.64 UR4, c[0x0][0x390] ;  /* 0x00007200ff0477ac */ /* 0x000e220008000a00 */
[----:B------:R-:W-:Y:S01]  /*0240*/  LOP3.LUT R19, R14, 0x60, RZ, 0xc0, !PT ;  /* 0x000000600e137812 */ /* 0x000fe200078ec0ff */
[----:B------:R-:W-:Y:S01]  /*0250*/  IMAD.IADD R18, R13, 0x1, R16 ;  /* 0x000000010d127824 */ /* 0x000fe200078e0210 */
[----:B------:R-:W-:Y:S01]  /*0260*/  BSSY.RECONVERGENT B0, `(.L_x_4) ;  /* 0x000002f000007945 */ /* 0x000fe20003800200 */
[----:B------:R-:W-:Y:S01]  /*0270*/  IMAD R17, R9, R16, RZ ;  /* 0x0000001009117224 */ /* 0x000fe200078e02ff */
[----:B------:R-:W-:Y:S01]  /*0280*/  ISETP.NE.AND P4, PT, R19, 0x60, PT ;  /* 0x000000601300780c */ /* 0x000fe20003f85270 */
[----:B------:R-:W-:Y:S01]  /*0290*/  IMAD.MOV.U32 R20, RZ, RZ, R6 ;  /* 0x000000ffff147224 */ /* 0x000fe200078e0006 */
[----:B0-----:R-:W-:-:S04]  /*02a0*/  ISETP.GE.AND P3, PT, R18, UR4, PT ;  /* 0x0000000412007c0c */ /* 0x001fc8000bf66270 */
[C---:B------:R-:W-:Y:S01]  /*02b0*/  ISETP.GT.AND P3, PT, R18.reuse, -0x1, !P3 ;  /* 0xffffffff1200780c */ /* 0x040fe20005f64270 */
[----:B------:R-:W-:-:S06]  /*02c0*/  IMAD R18, R18, UR5, RZ ;  /* 0x0000000512127c24 */ /* 0x000fcc000f8e02ff */
[----:B------:R-:W-:Y:S06]  /*02d0*/  @!P4 BRA `(.L_x_5) ;  /* 0x00000000009cc947 */ /* 0x000fec0003800000 */
[----:B------:R-:W-:Y:S01]  /*02e0*/  PLOP3.LUT P4, PT, P3, P0, PT, 0x80, 0x8 ;  /* 0x000000000008781c */ /* 0x000fe20001f81070 */
[----:B------:R-:W-:Y:S02]  /*02f0*/  IMAD.IADD R5, R11, 0x1, R6 ;  /* 0x000000010b057824 */ /* 0x000fe400078e0206 */
[----:B------:R-:W-:-:S10]  /*0300*/  HFMA2 R4, -RZ, RZ, 0, 0 ;  /* 0x00000000ff047431 */ /* 0x000fd400000001ff */
[----:B------:R-:W0:Y:S01]  /*0310*/  @P4 LDC.64 R2, c[0x0][0x380] ;  /* 0x0000e000ff024b82 */ /* 0x000e220000000a00 */
[----:B------:R-:W-:-:S04]  /*0320*/  @P4 IMAD.IADD R5, R5, 0x1, R18 ;  /* 0x0000000105054824 */ /* 0x000fc800078e0212 */
[----:B0-----:R-:W-:-:S05]  /*0330*/  @P4 IMAD.WIDE R2, R5, 0x4, R2 ;  /* 0x0000000405024825 */ /* 0x001fca00078e0202 */
[----:B------:R-:W2:Y:S01]  /*0340*/  @P4 LDG.E R4, desc[UR12][R2.64] ;  /* 0x0000000c02044981 */ /* 0x000ea2000c1e1900 */
[----:B------:R-:W0:Y:S01]  /*0350*/  S2UR UR5, SR_CgaCtaId ;  /* 0x00000000000579c3 */ /* 0x000e220000008800 */
[----:B------:R-:W-:Y:S01]  /*0360*/  UMOV UR4, 0x400 ;  /* 0x0000040000047882 */ /* 0x000fe20000000000 */
[----:B------:R-:W-:Y:S01]  /*0370*/  IMAD.IADD R5, R17, 0x1, R6 ;  /* 0x0000000111057824 */ /* 0x000fe200078e0206 */
[----:B------:R-:W-:Y:S01]  /*0380*/  ISETP.NE.AND P4, PT, R19, RZ, PT ;  /* 0x000000ff1300720c */ /* 0x000fe20003f85270 */
[----:B------:R-:W-:Y:S01]  /*0390*/  VIADD R20, R6, 0x20 ;  /* 0x0000002006147836 */ /* 0x000fe20000000000 */
[----:B0-----:R-:W-:-:S06]  /*03a0*/  ULEA UR4, UR5, UR4, 0x18 ;  /* 0x0000000405047291 */ /* 0x001fcc000f8ec0ff */
[----:B------:R-:W-:-:S05]  /*03b0*/  LEA R5, R5, UR4, 0x2 ;  /* 0x0000000405057c11 */ /* 0x000fca000f8e10ff */
[----:B--2---:R0:W-:Y:S01]  /*03c0*/  STS [R5], R4 ;  /* 0x0000000405007388 */ /* 0x0041e20000000800 */
[----:B------:R-:W-:Y:S05]  /*03d0*/  @!P4 BRA `(.L_x_5) ;  /* 0x00000000005cc947 */ /* 0x000fea0003800000 */
[----:B------:R-:W1:Y:S01]  /*03e0*/  LDCU.64 UR4, c[0x0][0x380] ;  /* 0x00007000ff0477ac */ /* 0x000e620008000a00 */
[C---:B------:R-:W-:Y:S01]  /*03f0*/  IADD3 R3, P4, PT, R18.reuse, R10, RZ ;  /* 0x0000000a12037210 */ /* 0x040fe20007f9e0ff */
[----:B------:R-:W-:Y:S03]  /*0400*/  BSSY.RECONVERGENT B3, `(.L_x_6) ;  /* 0x0000008000037945 */ /* 0x000fe60003800200 */
[----:B0-----:R-:W-:Y:S02]  /*0410*/  LEA.HI.X.SX32 R4, R18, R15, 0x1, P4 ;  /* 0x0000000f12047211 */ /* 0x001fe400020f0eff */
[----:B------:R-:W-:Y:S02]  /*0420*/  PLOP3.LUT P4, PT, P3, P1, PT, 0x80, 0x8 ;  /* 0x000000000008781c */ /* 0x000fe40001f83070 */
[----:B-1----:R-:W-:-:S04]  /*0430*/  LEA R2, P5, R3, UR4, 0x2 ;  /* 0x0000000403027c11 */ /* 0x002fc8000f8a10ff */
[----:B------:R-:W-:Y:S01]  /*0440*/  LEA.HI.X R3, R3, UR5, R4, 0x2, P5 ;  /* 0x0000000503037c11 */ /* 0x000fe2000a8f1404 */
[----:B------:R-:W-:-:S06]  /*0450*/  IMAD.MOV.U32 R4, RZ, RZ, RZ ;  /* 0x000000ffff047224 */ /* 0x000fcc00078e00ff */
[----:B------:R-:W-:Y:S05]  /*0460*/  @!P4 BRA `(.L_x_7) ;  /* 0x000000000004c947 */ /* 0x000fea0003800000 */
[----:B------:R0:W5:Y:S02]  /*0470*/  LDG.E R4, desc[UR12][R2.64+0x80] ;  /* 0x0000800c02047981 */ /* 0x000164000c1e1900 */
.L_x_7:
[----:B------:R-:W-:Y:S05]  /*0480*/  BSYNC.RECONVERGENT B3 ;  /* 0x0000000000037941 */ /* 0x000fea0003800200 */
.L_x_6:
[----:B-----5:R1:W-:Y:S01]  /*0490*/  STS [R5+0x80], R4 ;  /* 0x0000800405007388 */ /* 0x0203e20000000800 */
[----:B------:R-:W-:Y:S01]  /*04a0*/  ISETP.NE.AND P4, PT, R19, 0x20, PT ;  /* 0x000000201300780c */ /* 0x000fe20003f85270 */
[----:B------:R-:W-:-:S12]  /*04b0*/  VIADD R20, R6, 0x40 ;  /* 0x0000004006147836 */ /* 0x000fd80000000000 */
[----:B-1----:R-:W-:Y:S05]  /*04c0*/  @!P4 BRA `(.L_x_5) ;  /* 0x000000000020c947 */ /* 0x002fea0003800000 */
[----:B------:R-:W-:Y:S01]  /*04d0*/  PLOP3.LUT P4, PT, P3, P2, PT, 0x80, 0x8 ;  /* 0x000000000008781c */ /* 0x000fe20001f85070 */
[----:B------:R-:W-:Y:S01]  /*04e0*/  BSSY.RECONVERGENT B3, `(.L_x_8) ;  /* 0x0000004000037945 */ /* 0x000fe20003800200 */
[----:B------:R-:W-:-:S11]  /*04f0*/  MOV R4, RZ ;  /* 0x000000ff00047202 */ /* 0x000fd60000000f00 */
[----:B------:R-:W-:Y:S05]  /*0500*/  @!P4 BRA `(.L_x_9) ;  /* 0x000000000004c947 */ /* 0x000fea0003800000 */
[----:B------:R1:W5:Y:S02]  /*0510*/  LDG.E R4, desc[UR12][R2.64+0x100] ;  /* 0x0001000c02047981 */ /* 0x000364000c1e1900 */
.L_x_9:
[----:B------:R-:W-:Y:S05]  /*0520*/  BSYNC.RECONVERGENT B3 ;  /* 0x0000000000037941 */ /* 0x000fea0003800200 */
.L_x_8:
[----:B-----5:R2:W-:Y:S01]  /*0530*/  STS [R5+0x100], R4 ;  /* 0x0001000405007388 */ /* 0x0205e20000000800 */
[----:B------:R-:W-:-:S07]  /*0540*/  VIADD R20, R6, 0x60 ;  /* 0x0000006006147836 */ /* 0x000fce0000000000 */
.L_x_5:
[----:B------:R-:W-:Y:S05]  /*0550*/  BSYNC.RECONVERGENT B0 ;  /* 0x0000000000007941 */ /* 0x000fea0003800200 */
.L_x_4:
[----:B------:R-:W-:-:S13]  /*0560*/  ISETP.GE.U32.AND P4, PT, R14, 0x60, PT ;  /* 0x000000600e00780c */ /* 0x000fda0003f86070 */
[----:B------:R-:W-:Y:S05]  /*0570*/  @!P4 BRA `(.L_x_3) ;  /* 0x0000000000b8c947 */ /* 0x000fea0003800000 */
[----:B------:R-:W-:-:S07]  /*0580*/  SHF.R.S32.HI R19, RZ, 0x1f, R18 ;  /* 0x0000001fff137819 */ /* 0x000fce0000011412 */
.L_x_10:
[----:B------:R-:W3:Y:S01]  /*0590*/  LDCU UR4, c[0x0][0x394] ;  /* 0x00007280ff0477ac */ /* 0x000ee20008000800 */
[--C-:B0-----:R-:W-:Y:S01]  /*05a0*/  IMAD.IADD R23, R11, 0x1, R20.reuse ;  /* 0x000000010b177824 */ /* 0x101fe200078e0214 */
[----:B01----:R-:W-:Y:S01]  /*05b0*/  SHF.R.S32.HI R2, RZ, 0x1f, R20 ;  /* 0x0000001fff027819 */ /* 0x003fe20000011414 */
[----:B------:R-:W-:Y:S01]  /*05c0*/  IMAD.MOV.U32 R21, RZ, RZ, RZ ;  /* 0x000000ffff157224 */ /* 0x000fe200078e00ff */
[----:B------:R-:W0:Y:S01]  /*05d0*/  LDCU.64 UR6, c[0x0][0x380] ;  /* 0x00007000ff0677ac */ /* 0x000e220008000a00 */
[----:B------:R-:W-:Y:S01]  /*05e0*/  IADD3 R22, P5, P6, R18, R20, R11 ;  /* 0x0000001412167210 */ /* 0x000fe20007ebe00b */
[----:B------:R-:W-:-:S03]  /*05f0*/  VIADD R24, R23, 0x40 ;  /* 0x0000004017187836 */ /* 0x000fc60000000000 */
[----:B------:R-:W-:Y:S02]  /*0600*/  IADD3.X R25, PT, PT, R19, R2, R12, P5, P6 ;  /* 0x0000000213197210 */ /* 0x000fe40002fec40c */
[----:B---3--:R-:W-:-:S04]  /*0610*/  ISETP.GE.AND P4, PT, R23, UR4, PT ;  /* 0x0000000417007c0c */ /* 0x008fc8000bf86270 */
[----:B------:R-:W-:Y:S02]  /*0620*/  ISETP.GT.AND P4, PT, R23, -0x1, !P4 ;  /* 0xffffffff1700780c */ /* 0x000fe40006784270 */
[----:B0-----:R-:W-:Y:S02]  /*0630*/  LEA R2, P5, R22, UR6, 0x2 ;  /* 0x0000000616027c11 */ /* 0x001fe4000f8a10ff */
[----:B------:R-:W-:-:S13]  /*0640*/  PLOP3.LUT P4, PT, P3, P4, PT, 0x80, 0x8 ;  /* 0x000000000008781c */ /* 0x000fda0001f89070 */
[----:B--2---:R-:W0:Y:S01]  /*0650*/  @P4 LDC.64 R4, c[0x0][0x380] ;  /* 0x0000e000ff044b82 */ /* 0x004e220000000a00 */
[----:B------:R-:W-:-:S04]  /*0660*/  @P4 IMAD.IADD R3, R18, 0x1, R23 ;  /* 0x0000000112034824 */ /* 0x000fc800078e0217 */
[----:B0-----:R-:W-:Y:S01]  /*0670*/  @P4 IMAD.WIDE R4, R3, 0x4, R4 ;  /* 0x0000000403044825 */ /* 0x001fe200078e0204 */
[----:B------:R-:W-:Y:S02]  /*0680*/  LEA.HI.X R3, R22, UR7, R25, 0x2, P5 ;  /* 0x0000000716037c11 */ /* 0x000fe4000a8f1419 */
[C---:B------:R-:W-:Y:S01]  /*0690*/  IADD3 R22, PT, PT, R23.reuse, 0x20, RZ ;  /* 0x0000002017167810 */ /* 0x040fe20007ffe0ff */
[----:B------:R-:W-:Y:S01]  /*06a0*/  VIADD R23, R23, 0x60 ;  /* 0x0000006017177836 */ /* 0x000fe20000000000 */
[----:B------:R0:W2:Y:S01]  /*06b0*/  @P4 LDG.E R21, desc[UR12][R4.64] ;  /* 0x0000000c04154981 */ /* 0x0000a2000c1e1900 */
[----:B------:R-:W-:Y:S02]  /*06c0*/  ISETP.GE.AND P5, PT, R24, UR4, PT ;  /* 0x0000000418007c0c */ /* 0x000fe4000bfa6270 */
[----:B------:R-:W-:Y:S02]  /*06d0*/  ISETP.GE.AND P6, PT, R22, UR4, PT ;  /* 0x0000000416007c0c */ /* 0x000fe4000bfc6270 */
[----:B------:R-:W-:-:S02]  /*06e0*/  ISETP.GE.AND P4, PT, R23, UR4, PT ;  /* 0x0000000417007c0c */ /* 0x000fc4000bf86270 */
[----:B------:R-:W-:Y:S02]  /*06f0*/  ISETP.GT.AND P6, PT, R22, -0x1, !P6 ;  /* 0xffffffff1600780c */ /* 0x000fe400077c4270 */
[----:B------:R-:W-:Y:S01]  /*0700*/  ISETP.GT.AND P5, PT, R24, -0x1, !P5 ;  /* 0xffffffff1800780c */ /* 0x000fe20006fa4270 */
[----:B0-----:R-:W-:Y:S01]  /*0710*/  IMAD.MOV.U32 R5, RZ, RZ, RZ ;  /* 0x000000ffff057224 */ /* 0x001fe200078e00ff */
[----:B------:R-:W-:Y:S02]  /*0720*/  ISETP.GT.AND P4, PT, R23, -0x1, !P4 ;  /* 0xffffffff1700780c */ /* 0x000fe40006784270 */
[----:B------:R-:W-:Y:S02]  /*0730*/  CS2R R22, SRZ ;  /* 0x0000000000167805 */ /* 0x000fe4000001ff00 */
[----:B------:R-:W-:Y:S02]  /*0740*/  PLOP3.LUT P6, PT, P3, P6, PT, 0x80, 0x8 ;  /* 0x000000000008781c */ /* 0x000fe40001fcd070 */
[----:B------:R-:W-:-:S02]  /*0750*/  PLOP3.LUT P5, PT, P3, P5, PT, 0x80, 0x8 ;  /* 0x000000000008781c */ /* 0x000fc40001fab070 */
[----:B------:R-:W-:-:S09]  /*0760*/  PLOP3.LUT P4, PT, P3, P4, PT, 0x80, 0x8 ;  /* 0x000000000008781c */ /* 0x000fd20001f89070 */
[----:B------:R-:W3:Y:S04]  /*0770*/  @P6 LDG.E R22, desc[UR12][R2.64+0x80] ;  /* 0x0000800c02166981 */ /* 0x000ee8000c1e1900 */
[----:B------:R-:W4:Y:S04]  /*0780*/  @P5 LDG.E R5, desc[UR12][R2.64+0x100] ;  /* 0x0001000c02055981 */ /* 0x000f28000c1e1900 */
[----:B------:R-:W5:Y:S01]  /*0790*/  @P4 LDG.E R23, desc[UR12][R2.64+0x180] ;  /* 0x0001800c02174981 */ /* 0x000f62000c1e1900 */
[----:B------:R-:W0:Y:S01]  /*07a0*/  S2UR UR5, SR_CgaCtaId ;  /* 0x00000000000579c3 */ /* 0x000e220000008800 */
[----:B------:R-:W-:Y:S01]  /*07b0*/  UMOV UR4, 0x400 ;  /* 0x0000040000047882 */ /* 0x000fe20000000000 */
[----:B------:R-:W-:Y:S01]  /*07c0*/  IMAD.IADD R4, R17, 0x1, R20 ;  /* 0x0000000111047824 */ /* 0x000fe200078e0214 */
[----:B------:R-:W-:-:S04]  /*07d0*/  IADD3 R20, PT, PT, R20, 0x80, RZ ;  /* 0x0000008014147810 */ /* 0x000fc80007ffe0ff */
[----:B------:R-:W-:Y:S01]  /*07e0*/  ISETP.GE.AND P4, PT, R20, R9, PT ;  /* 0x000000091400720c */ /* 0x000fe20003f86270 */
[----:B0-----:R-:W-:-:S06]  /*07f0*/  ULEA UR4, UR5, UR4, 0x18 ;  /* 0x0000000405047291 */ /* 0x001fcc000f8ec0ff */
[----:B------:R-:W-:-:S05]  /*0800*/  LEA R4, R4, UR4, 0x2 ;  /* 0x0000000404047c11 */ /* 0x000fca000f8e10ff */
[----:B--2---:R0:W-:Y:S04]  /*0810*/  STS [R4], R21 ;  /* 0x0000001504007388 */ /* 0x0041e80000000800 */
[----:B---3--:R0:W-:Y:S04]  /*0820*/  STS [R4+0x80], R22 ;  /* 0x0000801604007388 */ /* 0x0081e80000000800 */
[----:B----4-:R0:W-:Y:S04]  /*0830*/  STS [R4+0x100], R5 ;  /* 0x0001000504007388 */ /* 0x0101e80000000800 */
[----:B-----5:R0:W-:Y:S01]  /*0840*/  STS [R4+0x180], R23 ;  /* 0x0001801704007388 */ /* 0x0201e20000000800 */
[----:B------:R-:W-:Y:S05]  /*0850*/  @!P4 BRA `(.L_x_10) ;  /* 0xfffffffc004cc947 */ /* 0x000fea000383ffff */
.L_x_3:
[----:B------:R-:W-:Y:S05]  /*0860*/  BSYNC.RECONVERGENT B1 ;  /* 0x0000000000017941 */ /* 0x000fea0003800200 */
.L_x_2:
[----:B------:R-:W-:-:S05]  /*0870*/  VIADD R16, R16, 0x8 ;  /* 0x0000000810107836 */ /* 0x000fca0000000000 */
[----:B------:R-:W-:-:S13]  /*0880*/  ISETP.GE.AND P3, PT, R16, R8, PT ;  /* 0x000000081000720c */ /* 0x000fda0003f66270 */
[----:B------:R-:W-:Y:S05]  /*0890*/  @!P3 BRA `(.L_x_11) ;  /* 0xfffffff80058b947 */ /* 0x000fea000383ffff */
.L_x_1:
[----:B------:R-:W-:Y:S05]  /*08a0*/  BSYNC.RECONVERGENT B2 ;  /* 0x0000000000027941 */ /* 0x000fea0003800200 */
.L_x_0:
[----:B------:R-:W3:Y:S01]  /*08b0*/  LDCU.64 UR4, c[0x0][0x390] ;  /* 0x00007200ff0477ac */ /* 0x000ee20008000a00 */
[----:B------:R-:W-:Y:S01]  /*08c0*/  BAR.SYNC.DEFER_BLOCKING 0x0 ;  /* 0x0000000000007b1d */ /* 0x000fe20000010000 */
[----:B---3--:R-:W-:-:S04]  /*08d0*/  ISETP.GE.AND P0, PT, R7, UR5, PT ;  /* 0x0000000507007c0c */ /* 0x008fc8000bf06270 */
[----:B------:R-:W-:-:S13]  /*08e0*/  ISETP.GE.OR P0, PT, R0, UR4, P0 ;  /* 0x0000000400007c0c */ /* 0x000fda0008706670 */
[----:B------:R-:W-:Y:S05]  /*08f0*/  @P0 EXIT ;  /* 0x000000000000094d */ /* 0x000fea0003800000 */
[----:B0-2---:R-:W0:Y:S01]  /*0900*/  S2R R4, SR_TID.Y ;  /* 0x0000000000047919 */ /* 0x005e220000002200 */
[----:B------:R-:W2:Y:S01]  /*0910*/  LDCU UR5, c[0x0][0x398] ;  /* 0x00007300ff0577ac */ /* 0x000ea20008000800 */
[----:B-1----:R-:W-:Y:S01]  /*0920*/  IMAD.MOV.U32 R2, RZ, RZ, RZ ;  /* 0x000000ffff027224 */ /* 0x002fe200078e00ff */
[----:B--2---:R-:W-:Y:S01]  /*0930*/  UISETP.GE.AND UP0, UPT, UR5, 0x1, UPT ;  /* 0x000000010500788c */ /* 0x004fe2000bf06270 */
[----:B0-----:R-:W-:-:S08]  /*0940*/  IMAD R4, R9, R4, R6 ;  /* 0x0000000409047224 */ /* 0x001fd000078e0206 */
[----:B------:R-:W-:Y:S05]  /*0950*/  BRA.U !UP0, `(.L_x_12) ;  /* 0x0000000508807547 */ /* 0x000fea000b800000 */
[----:B------:R-:W0:Y:S01]  /*0960*/  S2UR UR6, SR_CgaCtaId ;  /* 0x00000000000679c3 */ /* 0x000e220000008800 */
[----:B------:R-:W-:Y:S01]  /*0970*/  UMOV UR4, 0x400 ;  /* 0x0000040000047882 */ /* 0x000fe20000000000 */
[----:B------:R-:W-:Y:S01]  /*0980*/  ULOP3.LUT UR8, UR5, 0x7, URZ, 0xc0, !UPT ;  /* 0x0000000705087892 */ /* 0x000fe2000f8ec0ff */
[----:B------:R-:W-:Y:S01]  /*0990*/  IMAD.MOV.U32 R2, RZ, RZ, RZ ;  /* 0x000000ffff027224 */ /* 0x000fe200078e00ff */
[----:B------:R-:W-:Y:S02]  /*09a0*/  ULOP3.LUT UR10, UR5, 0x3, URZ, 0xc0, !UPT ;  /* 0x00000003050a7892 */ /* 0x000fe4000f8ec0ff */
[----:B------:R-:W-:Y:S02]  /*09b0*/  ULOP3.LUT UR5, UR5, 0x7ffffff8, URZ, 0xc0, !UPT ;  /* 0x7ffffff805057892 */ /* 0x000fe4000f8ec0ff */
[----:B------:R-:W-:Y:S02]  /*09c0*/  UIADD3 UR9, UPT, UPT, UR8, -0x1, URZ ;  /* 0xffffffff08097890 */ /* 0x000fe4000fffe0ff */
[----:B------:R-:W-:-:S02]  /*09d0*/  UIADD3 UR7, UPT, UPT, -UR5, URZ, URZ ;  /* 0x000000ff05077290 */ /* 0x000fc4000fffe1ff */
[----:B------:R-:W-:Y:S02]  /*09e0*/  UISETP.GE.U32.AND UP0, UPT, UR9, 0x3, UPT ;  /* 0x000000030900788c */ /* 0x000fe4000bf06070 */
[----:B0-----:R-:W-:-:S06]  /*09f0*/  ULEA UR4, UR6, UR4, 0x18 ;  /* 0x0000000406047291 */ /* 0x001fcc000f8ec0ff */
[----:B------:R-:W-:Y:S01]  /*0a00*/  LEA R4, R4, UR4, 0x2 ;  /* 0x0000000404047c11 */ /* 0x000fe2000f8e10ff */
[----:B------:R-:W-:-:S06]  /*0a10*/  UMOV UR4, URZ ;  /* 0x000000ff00047c82 */ /* 0x000fcc0008000000 */
.L_x_18:
[----:B------:R-:W0:Y:S01]  /*0a20*/  LDC.64 R14, c[0x0][0x398] ;  /* 0x0000e600ff0e7b82 */ /* 0x000e220000000a00 */
[----:B------:R-:W-:Y:S01]  /*0a30*/  IMAD.MOV.U32 R5, RZ, RZ, RZ ;  /* 0x000000ffff057224 */ /* 0x000fe200078e00ff */
[----:B0-----:R-:W-:Y:S01]  /*0a40*/  ISETP.GE.U32.AND P0, PT, R14, 0x8, PT ;  /* 0x000000080e00780c */ /* 0x001fe20003f06070 */
[----:B------:R-:W-:Y:S01]  /*0a50*/  IMAD R3, R15, UR4, RZ ;  /* 0x000000040f037c24 */ /* 0x000fe2000f8e02ff */
[----:B------:R-:W-:-:S06]  /*0a60*/  UIADD3 UR4, UPT, UPT, UR4, 0x1, URZ ;  /* 0x0000000104047890 */ /* 0x000fcc000fffe0ff */
[----:B------:R-:W-:-:S05]  /*0a70*/  ISETP.NE.AND P1, PT, R14, UR4, PT ;  /* 0x000000040e007c0c */ /* 0x000fca000bf25270 */
[----:B------:R-:W-:Y:S08]  /*0a80*/  @!P0 BRA `(.L_x_13) ;  /* 0x0000000000888947 */ /* 0x000ff00003800000 */
[----:B------:R-:W-:Y:S01]  /*0a90*/  IADD3 R5, PT, PT, R4, 0x10, RZ ;  /* 0x0000001004057810 */ /* 0x000fe20007ffe0ff */
[----:B------:R-:W-:Y:S01]  /*0aa0*/  IMAD.MOV.U32 R6, RZ, RZ, R3 ;  /* 0x000000ffff067224 */ /* 0x000fe200078e0003 */
[----:B------:R-:W-:-:S06]  /*0ab0*/  UMOV UR6, UR7 ;  /* 0x0000000700067c82 */ /* 0x000fcc0008000000 */
.L_x_14:
[----:B------:R-:W0:Y:S01]  /*0ac0*/  LDS R17, [R5+-0x10] ;  /* 0xfffff00005117984 */ /* 0x000e220000000800 */
[C---:B------:R-:W-:Y:S01]  /*0ad0*/  IMAD.SHL.U32 R16, R6.reuse, 0x4, RZ ;  /* 0x0000000406107824 */ /* 0x040fe200078e00ff */
[----:B------:R-:W-:Y:S01]  /*0ae0*/  UIADD3 UR6, UPT, UPT, UR6, 0x8, URZ ;  /* 0x0000000806067890 */ /* 0x000fe2000fffe0ff */
[----:B------:R-:W-:Y:S01]  /*0af0*/  VIADD R6, R6, 0x8 ;  /* 0x0000000806067836 */ /* 0x000fe20000000000 */
[----:B------:R-:W1:Y:S01]  /*0b00*/  LDS R20, [R5+-0xc] ;  /* 0xfffff40005147984 */ /* 0x000e620000000800 */
[----:B------:R-:W0:Y:S01]  /*0b10*/  LDC R18, c[0x3][R16] ;  /* 0x00c0000010127b82 */ /* 0x000e220000000800 */
[----:B------:R-:W-:Y:S02]  /*0b20*/  UISETP.NE.AND UP1, UPT, UR6, URZ, UPT ;  /* 0x000000ff0600728c */ /* 0x000fe4000bf25270 */
[----:B------:R-:W2:Y:S04]  /*0b30*/  LDS R22, [R5+-0x8] ;  /* 0xfffff80005167984 */ /* 0x000ea80000000800 */
[----:B------:R-:W3:Y:S01]  /*0b40*/  LDS R24, [R5+-0x4] ;  /* 0xfffffc0005187984 */ /* 0x000ee20000000800 */
[----:B------:R-:W1:Y:S03]  /*0b50*/  LDC R19, c[0x3][R16+0x4] ;  /* 0x00c0010010137b82 */ /* 0x000e660000000800 */
[----:B------:R-:W4:Y:S04]  /*0b60*/  LDS R12, [R5] ;  /* 0x00000000050c7984 */ /* 0x000f280000000800 */
[----:B------:R-:W5:Y:S01]  /*0b70*/  LDS R10, [R5+0x4] ;  /* 0x00000400050a7984 */ /* 0x000f620000000800 */
[----:B------:R-:W2:Y:S03]  /*0b80*/  LDC R21, c[0x3][R16+0x8] ;  /* 0x00c0020010157b82 */ /* 0x000ea60000000800 */
[----:B------:R-:W5:Y:S04]  /*0b90*/  LDS R9, [R5+0x8] ;  /* 0x0000080005097984 */ /* 0x000f680000000800 */
[----:B------:R3:W5:Y:S01]  /*0ba0*/  LDS R8, [R5+0xc] ;  /* 0x00000c0005087984 */ /* 0x0007620000000800 */
[----:B------:R-:W4:Y:S01]  /*0bb0*/  LDC R23, c[0x3][R16+0xc] ;  /* 0x00c0030010177b82 */ /* 0x000f220000000800 */
[----:B---3--:R-:W-:-:S07]  /*0bc0*/  IADD3 R5, PT, PT, R5, 0x20, RZ ;  /* 0x0000002005057810 */ /* 0x008fce0007ffe0ff */
[----:B------:R-:W3:Y:S01]  /*0bd0*/  LDC R13, c[0x3][R16+0x10] ;  /* 0x00c00400100d7b82 */ /* 0x000ee20000000800 */
[----:B0-----:R-:W-:-:S04]  /*0be0*/  FFMA R17, R17, R18, R2 ;  /* 0x0000001211117223 */ /* 0x001fc80000000002 */
[----:B-1----:R-:W-:-:S03]  /*0bf0*/  FFMA R17, R20, R19, R17 ;  /* 0x0000001314117223 */ /* 0x002fc60000000011 */
[----:B------:R-:W5:Y:S01]  /*0c00*/  LDC R11, c[0x3][R16+0x14] ;  /* 0x00c00500100b7b82 */ /* 0x000f620000000800 */
[----:B--2---:R-:W-:-:S07]  /*0c10*/  FFMA R17, R22, R21, R17 ;  /* 0x0000001516117223 */ /* 0x004fce0000000011 */
[----:B------:R-:W0:Y:S01]  /*0c20*/  LDC R2, c[0x3][R16+0x18] ;  /* 0x00c0060010027b82 */ /* 0x000e220000000800 */
[----:B----4-:R-:W-:-:S07]  /*0c30*/  FFMA R17, R24, R23, R17 ;  /* 0x0000001718117223 */ /* 0x010fce0000000011 */
[----:B------:R-:W1:Y:S01]  /*0c40*/  LDC R18, c[0x3][R16+0x1c] ;  /* 0x00c0070010127b82 */ /* 0x000e620000000800 */
[----:B---3--:R-:W-:-:S04]  /*0c50*/  FFMA R13, R12, R13, R17 ;  /* 0x0000000d0c0d7223 */ /* 0x008fc80000000011 */
[----:B-----5:R-:W-:-:S04]  /*0c60*/  FFMA R10, R10, R11, R13 ;  /* 0x0000000b0a0a7223 */ /* 0x020fc8000000000d */
[----:B0-----:R-:W-:-:S04]  /*0c70*/  FFMA R9, R9, R2, R10 ;  /* 0x0000000209097223 */ /* 0x001fc8000000000a */
[----:B-1----:R-:W-:Y:S01]  /*0c80*/  FFMA R2, R8, R18, R9 ;  /* 0x0000001208027223 */ /* 0x002fe20000000009 */
[----:B------:R-:W-:Y:S06]  /*0c90*/  BRA.U UP1, `(.L_x_14) ;  /* 0xfffffffd01887547 */ /* 0x000fec000b83ffff */
[----:B------:R-:W-:-:S07]  /*0ca0*/  IMAD.U32 R5, RZ, RZ, UR5 ;  /* 0x00000005ff057e24 */ /* 0x000fce000f8e00ff */
.L_x_13:
[----:B------:R-:W-:-:S09]  /*0cb0*/  UISETP.NE.AND UP1, UPT, UR8, URZ, UPT ;  /* 0x000000ff0800728c */ /* 0x000fd2000bf25270 */
[----:B------:R-:W-:Y:S05]  /*0cc0*/  BRA.U !UP1, `(.L_x_15) ;  /* 0x0000000109987547 */ /* 0x000fea000b800000 */
[----:B------:R-:W-:Y:S01]  /*0cd0*/  UISETP.NE.AND UP1, UPT, UR10, URZ, UPT ;  /* 0x000000ff0a00728c */ /* 0x000fe2000bf25270 */
[----:B------:R-:W-:Y:S10]  /*0ce0*/  BRA.U !UP0, `(.L_x_16) ;  /* 0x0000000108407547 */ /* 0x000ff4000b800000 */
[----:B------:R-:W-:Y:S02]  /*0cf0*/  IMAD R6, R5, 0x4, R4 ;  /* 0x0000000405067824 */ /* 0x000fe400078e0204 */
[----:B------:R-:W-:Y:S02]  /*0d00*/  IMAD.IADD R8, R3, 0x1, R5 ;  /* 0x0000000103087824 */ /* 0x000fe400078e0205 */
[----:B------:R-:W-:Y:S01]  /*0d10*/  VIADD R5, R5, 0x4 ;  /* 0x0000000405057836 */ /* 0x000fe20000000000 */
[----:B------:R-:W0:Y:S02]  /*0d20*/  LDS R9, [R6] ;  /* 0x0000000006097984 */ /* 0x000e240000000800 */
[----:B------:R-:W-:Y:S02]  /*0d30*/  SHF.L.U32 R8, R8, 0x2, RZ ;  /* 0x0000000208087819 */ /* 0x000fe400000006ff */
[----:B------:R-:W1:Y:S02]  /*0d40*/  LDS R12, [R6+0x4] ;  /* 0x00000400060c7984 */ /* 0x000e640000000800 */
[----:B------:R-:W0:Y:S02]  /*0d50*/  LDC R10, c[0x3][R8] ;  /* 0x00c00000080a7b82 */ /* 0x000e240000000800 */
[----:B------:R-:W2:Y:S04]  /*0d60*/  LDS R16, [R6+0x8] ;  /* 0x0000080006107984 */ /* 0x000ea80000000800 */
[----:B------:R-:W3:Y:S02]  /*0d70*/  LDS R18, [R6+0xc] ;  /* 0x00000c0006127984 */ /* 0x000ee40000000800 */
[----:B------:R-:W1:Y:S08]  /*0d80*/  LDC R11, c[0x3][R8+0x4] ;  /* 0x00c00100080b7b82 */ /* 0x000e700000000800 */
[----:B------:R-:W2:Y:S08]  /*0d90*/  LDC R13, c[0x3][R8+0x8] ;  /* 0x00c00200080d7b82 */ /* 0x000eb00000000800 */
[----:B------:R-:W3:Y:S01]  /*0da0*/  LDC R17, c[0x3][R8+0xc] ;  /* 0x00c0030008117b82 */ /* 0x000ee20000000800 */
[----:B0-----:R-:W-:-:S04]  /*0db0*/  FFMA R9, R9, R10, R2 ;  /* 0x0000000a09097223 */ /* 0x001fc80000000002 */
[----:B-1----:R-:W-:-:S04]  /*0dc0*/  FFMA R9, R12, R11, R9 ;  /* 0x0000000b0c097223 */ /* 0x002fc80000000009 */
[----:B--2---:R-:W-:-:S04]  /*0dd0*/  FFMA R9, R16, R13, R9 ;  /* 0x0000000d10097223 */ /* 0x004fc80000000009 */
[----:B---3--:R-:W-:-:S07]  /*0de0*/  FFMA R2, R18, R17, R9 ;  /* 0x0000001112027223 */ /* 0x008fce0000000009 */
.L_x_16:
[----:B------:R-:W-:Y:S05]  /*0df0*/  BRA.U !UP1, `(.L_x_15) ;  /* 0x00000001094c7547 */ /* 0x000fea000b800000 */
[----:B------:R-:W-:Y:S01]  /*0e00*/  UISETP.NE.AND UP1, UPT, UR10, 0x1, UPT ;  /* 0x000000010a00788c */ /* 0x000fe2000bf25270 */
[----:B------:R-:W-:-:S08]  /*0e10*/  LOP3.LUT P0, RZ, R14, 0x1, RZ, 0xc0, !PT ;  /* 0x000000010eff7812 */ /* 0x000fd0000780c0ff */
[----:B------:R-:W-:Y:S05]  /*0e20*/  BRA.U !UP1, `(.L_x_17) ;  /* 0x0000000109287547 */ /* 0x000fea000b800000 */
[----:B------:R-:W-:Y:S02]  /*0e30*/  IMAD R6, R5, 0x4, R4 ;  /* 0x0000000405067824 */ /* 0x000fe400078e0204 */
[----:B------:R-:W-:Y:S02]  /*0e40*/  IMAD.IADD R8, R3, 0x1, R5 ;  /* 0x0000000103087824 */ /* 0x000fe400078e0205 */
[----:B------:R-:W-:Y:S01]  /*0e50*/  VIADD R5, R5, 0x2 ;  /* 0x0000000205057836 */ /* 0x000fe20000000000 */
[----:B------:R-:W0:Y:S02]  /*0e60*/  LDS R9, [R6] ;  /* 0x0000000006097984 */ /* 0x000e240000000800 */
[----:B------:R-:W-:Y:S02]  /*0e70*/  SHF.L.U32 R8, R8, 0x2, RZ ;  /* 0x0000000208087819 */ /* 0x000fe400000006ff */
[----:B------:R-:W1:Y:S02]  /*0e80*/  LDS R11, [R6+0x4] ;  /* 0x00000400060b7984 */ /* 0x000e640000000800 */
[----:B------:R-:W0:Y:S08]  /*0e90*/  LDC R10, c[0x3][R8] ;  /* 0x00c00000080a7b82 */ /* 0x000e300000000800 */
[----:B------:R-:W1:Y:S01]  /*0ea0*/  LDC R12, c[0x3][R8+0x4] ;  /* 0x00c00100080c7b82 */ /* 0x000e620000000800 */
[----:B0-----:R-:W-:-:S04]  /*0eb0*/  FFMA R2, R9, R10, R2 ;  /* 0x0000000a09027223 */ /* 0x001fc80000000002 */
[----:B-1----:R-:W-:-:S07]  /*0ec0*/  FFMA R2, R11, R12, R2 ;  /* 0x0000000c0b027223 */ /* 0x002fce0000000002 */
.L_x_17:
[----:B------:R-:W-:Y:S02]  /*0ed0*/  @P0 IMAD R6, R5, 0x4, R4 ;  /* 0x0000000405060824 */ /* 0x000fe400078e0204 */
[----:B------:R-:W-:-:S03]  /*0ee0*/  @P0 IMAD.IADD R3, R3, 0x1, R5 ;  /* 0x0000000103030824 */ /* 0x000fc600078e0205 */
[----:B------:R-:W0:Y:S02]  /*0ef0*/  @P0 LDS R9, [R6] ;  /* 0x0000000006090984 */ /* 0x000e240000000800 */
[----:B------:R-:W-:-:S06]  /*0f00*/  @P0 SHF.L.U32 R3, R3, 0x2, RZ ;  /* 0x0000000203030819 */ /* 0x000fcc00000006ff */
[----:B------:R-:W0:Y:S02]  /*0f10*/  @P0 LDC R3, c[0x3][R3] ;  /* 0x00c0000003030b82 */ /* 0x000e240000000800 */
[----:B0-----:R-:W-:-:S07]  /*0f20*/  @P0 FFMA R2, R9, R3, R2 ;  /* 0x0000000309020223 */ /* 0x001fce0000000002 */
.L_x_15:
[----:B------:R-:W-:-:S04]  /*0f30*/  IMAD R4, R15, 0x4, R4 ;  /* 0x000000040f047824 */ /* 0x000fc800078e0204 */
[----:B------:R-:W-:Y:S01]  /*0f40*/  VIADD R4, R4, 0x7c ;  /* 0x0000007c04047836 */ /* 0x000fe20000000000 */
[----:B------:R-:W-:Y:S06]  /*0f50*/  @P1 BRA `(.L_x_18) ;  /* 0xfffffff800b01947 */ /* 0x000fec000383ffff */
.L_x_12:
[----:B------:R-:W0:Y:S01]  /*0f60*/  LDC.64 R4, c[0x0][0x388] ;  /* 0x0000e200ff047b82 */ /* 0x000e220000000a00 */
[----:B------:R-:W1:Y:S02]  /*0f70*/  LDCU UR4, c[0x0][0x394] ;  /* 0x00007280ff0477ac */ /* 0x000e640008000800 */
[----:B-1----:R-:W-:-:S04]  /*0f80*/  IMAD R7, R0, UR4, R7 ;  /* 0x0000000400077c24 */ /* 0x002fc8000f8e0207 */
[----:B0-----:R-:W-:-:S05]  /*0f90*/  IMAD.WIDE R4, R7, 0x4, R4 ;  /* 0x0000000407047825 */ /* 0x001fca00078e0204 */
[----:B------:R-:W-:Y:S01]  /*0fa0*/  STG.E desc[UR12][R4.64], R2 ;  /* 0x0000000204007986 */ /* 0x000fe2000c10190c */
[----:B------:R-:W-:Y:S05]  /*0fb0*/  EXIT ;  /* 0x000000000000794d */ /* 0x000fea0003800000 */
.L_x_19:
[----:B------:R-:W-:-:S00]  /*0fc0*/  BRA `(.L_x_19) ;  /* 0xfffffffc00fc7947 */ /* 0x000fc0000383ffff */
[----:B------:R-:W-:-:S00]  /*0fd0*/  NOP ;  /* 0x0000000000007918 */ /* 0x000fc00000000000 */
        /* <DEDUP_REMOVED lines=10> */
.L_x_20:


//--------------------- .nv.shared._Z17convolutionKernelPKfPfiiii --------------------------
	.section	.nv.shared._Z17convolutionKernelPKfPfiiii,"aw",@nobits
	.sectionflags	@""
	.align	16
	.zero		1024


//--------------------- .nv.shared.reserved.0     --------------------------
	.section	.nv.shared.reserved.0,"aw",@nobits
	.weak		__nv_reservedSMEM_offset_0_alias
	.size		__nv_reservedSMEM_offset_0_alias, 0, 64
	.other		__nv_reservedSMEM_offset_0_alias,@"STO_CUDA_RESERVED_SHARED STV_DEFAULT"
__nv_reservedSMEM_offset_0_alias:
	.zero		0
	.zero		64


//--------------------- .nv.constant0._Z17convolutionKernelPKfPfiiii --------------------------
	.section	.nv.constant0._Z17convolutionKernelPKfPfiiii,"a",@progbits
	.sectionflags	@""
	.align	4
.nv.constant0._Z17convolutionKernelPKfPfiiii:
	.zero		928


//--------------------- SYMBOLS --------------------------

	.type		.nv.reservedSmem.offset0,@object
	.size		.nv.reservedSmem.offset0,0x4
	.type		.nv.reservedSmem.cap,@object
	.size		.nv.reservedSmem.cap,0x4
